	.headerflags	@"EF_CUDA_TEXMODE_UNIFIED EF_CUDA_64BIT_ADDRESS EF_CUDA_ACCELERATORS EF_CUDA_SM90 EF_CUDA_VIRTUAL_SM(EF_CUDA_SM90)"
	.elftype	@"ET_EXEC"


//--------------------- .nv.info                  --------------------------
	.section	.nv.info,"",@"SHT_CUDA_INFO"
	.align	4


	//----- nvinfo : EIATTR_REGCOUNT
	.align		4
        /*0000*/ 	.byte	0x04, 0x2f
        /*0002*/ 	.short	(.L_3 - .L_2)
	.align		4
.L_2:
        /*0004*/ 	.word	index@(triton_poi_fused__native_batch_norm_legit_no_training_clone_elu_11)
        /*0008*/ 	.word	0x00000013


	//----- nvinfo : EIATTR_MIN_STACK_SIZE
	.align		4
.L_3:
        /*000c*/ 	.byte	0x04, 0x12
        /*000e*/ 	.short	(.L_5 - .L_4)
	.align		4
.L_4:
        /*0010*/ 	.word	index@(triton_poi_fused__native_batch_norm_legit_no_training_clone_elu_11)
        /*0014*/ 	.word	0x00000000


	//----- nvinfo : EIATTR_FRAME_SIZE
	.align		4
.L_5:
        /*0018*/ 	.byte	0x04, 0x11
        /*001a*/ 	.short	(.L_7 - .L_6)
	.align		4
.L_6:
        /*001c*/ 	.word	index@(triton_poi_fused__native_batch_norm_legit_no_training_clone_elu_11)
        /*0020*/ 	.word	0x00000000


	//----- nvinfo : EIATTR_MIN_STACK_SIZE
	.align		4
.L_7:
        /*0024*/ 	.byte	0x04, 0x12
        /*0026*/ 	.short	(.L_9 - .L_8)
	.align		4
.L_8:
        /*0028*/ 	.word	index@(triton_poi_fused__native_batch_norm_legit_no_training_clone_elu_11)
        /*002c*/ 	.word	0x00000000
.L_9:


//--------------------- .nv.info.triton_poi_fused__native_batch_norm_legit_no_training_clone_elu_11 --------------------------
	.section	.nv.info.triton_poi_fused__native_batch_norm_legit_no_training_clone_elu_11,"",@"SHT_CUDA_INFO"
	.sectionflags	@""
	.align	4


	//----- nvinfo : EIATTR_CUDA_API_VERSION
	.align		4
        /*0000*/ 	.byte	0x04, 0x37
        /*0002*/ 	.short	(.L_11 - .L_10)
.L_10:
        /*0004*/ 	.word	0x0000007c


	//----- nvinfo : EIATTR_KPARAM_INFO
	.align		4
.L_11:
        /*0008*/ 	.byte	0x04, 0x17
        /*000a*/ 	.short	(.L_13 - .L_12)
.L_12:
        /*000c*/ 	.word	0x00000000
        /*0010*/ 	.short	0x0006
        /*0012*/ 	.short	0x0030
        /*0014*/ 	.byte	0x00, 0xf0, 0x11, 0x00


	//----- nvinfo : EIATTR_KPARAM_INFO
	.align		4
.L_13:
        /*0018*/ 	.byte	0x04, 0x17
        /*001a*/ 	.short	(.L_15 - .L_14)
.L_14:
        /*001c*/ 	.word	0x00000000
        /*0020*/ 	.short	0x0005
        /*0022*/ 	.short	0x0028
        /*0024*/ 	.byte	0x00, 0xf4, 0x21, 0x00


	//----- nvinfo : EIATTR_KPARAM_INFO
	.align		4
.L_15:
        /*0028*/ 	.byte	0x04, 0x17
        /*002a*/ 	.short	(.L_17 - .L_16)
.L_16:
        /*002c*/ 	.word	0x00000000
        /*0030*/ 	.short	0x0004
        /*0032*/ 	.short	0x0020
        /*0034*/ 	.byte	0x00, 0xf4, 0x21, 0x00


	//----- nvinfo : EIATTR_KPARAM_INFO
	.align		4
.L_17:
        /*0038*/ 	.byte	0x04, 0x17
        /*003a*/ 	.short	(.L_19 - .L_18)
.L_18:
        /*003c*/ 	.word	0x00000000
        /*0040*/ 	.short	0x0003
        /*0042*/ 	.short	0x0018
        /*0044*/ 	.byte	0x00, 0xf4, 0x21, 0x00


	//----- nvinfo : EIATTR_KPARAM_INFO
	.align		4
.L_19:
        /*0048*/ 	.byte	0x04, 0x17
        /*004a*/ 	.short	(.L_21 - .L_20)
.L_20:
        /*004c*/ 	.word	0x00000000
        /*0050*/ 	.short	0x0002
        /*0052*/ 	.short	0x0010
        /*0054*/ 	.byte	0x00, 0xf4, 0x21, 0x00


	//----- nvinfo : EIATTR_KPARAM_INFO
	.align		4
.L_21:
        /*0058*/ 	.byte	0x04, 0x17
        /*005a*/ 	.short	(.L_23 - .L_22)
.L_22:
        /*005c*/ 	.word	0x00000000
        /*0060*/ 	.short	0x0001
        /*0062*/ 	.short	0x0008
        /*0064*/ 	.byte	0x00, 0xf4, 0x21, 0x00


	//----- nvinfo : EIATTR_KPARAM_INFO
	.align		4
.L_23:
        /*0068*/ 	.byte	0x04, 0x17
        /*006a*/ 	.short	(.L_25 - .L_24)
.L_24:
        /*006c*/ 	.word	0x00000000
        /*0070*/ 	.short	0x0000
        /*0072*/ 	.short	0x0000
        /*0074*/ 	.byte	0x00, 0xf4, 0x21, 0x00


	//----- nvinfo : EIATTR_SPARSE_MMA_MASK
	.align		4
.L_25:
        /*0078*/ 	.byte	0x03, 0x50
        /*007a*/ 	.short	0x0000


	//----- nvinfo : EIATTR_MAXREG_COUNT
	.align		4
        /*007c*/ 	.byte	0x03, 0x1b
        /*007e*/ 	.short	0x00ff


	//----- nvinfo : EIATTR_EXIT_INSTR_OFFSETS
	.align		4
        /*0080*/ 	.byte	0x04, 0x1c
        /*0082*/ 	.short	(.L_27 - .L_26)


	//   ....[0]....
.L_26:
        /*0084*/ 	.word	0x00000750


	//----- nvinfo : EIATTR_REQNTID
	.align		4
.L_27:
        /*0088*/ 	.byte	0x04, 0x10
        /*008a*/ 	.short	(.L_29 - .L_28)
.L_28:
        /*008c*/ 	.word	0x00000100
        /*0090*/ 	.word	0x00000001
        /*0094*/ 	.word	0x00000001


	//----- nvinfo : EIATTR_CBANK_PARAM_SIZE
	.align		4
.L_29:
        /*0098*/ 	.byte	0x03, 0x19
        /*009a*/ 	.short	0x0034


	//----- nvinfo : EIATTR_PARAM_CBANK
	.align		4
        /*009c*/ 	.byte	0x04, 0x0a
        /*009e*/ 	.short	(.L_31 - .L_30)
	.align		4
.L_30:
        /*00a0*/ 	.word	index@(.nv.constant0.triton_poi_fused__native_batch_norm_legit_no_training_clone_elu_11)
        /*00a4*/ 	.short	0x0210
        /*00a6*/ 	.short	0x0034


	//----- nvinfo : EIATTR_SW_WAR
	.align		4
.L_31:
        /*00a8*/ 	.byte	0x04, 0x36
        /*00aa*/ 	.short	(.L_33 - .L_32)
.L_32:
        /*00ac*/ 	.word	0x00000008
.L_33:


//--------------------- .nv.callgraph             --------------------------
	.section	.nv.callgraph,"",@"SHT_CUDA_CALLGRAPH"
	.align	4
	.sectionentsize	8
	.align		4
        /*0000*/ 	.word	0x00000000
	.align		4
        /*0004*/ 	.word	0xffffffff
	.align		4
        /*0008*/ 	.word	0x00000000
	.align		4
        /*000c*/ 	.word	0xfffffffe
	.align		4
        /*0010*/ 	.word	0x00000000
	.align		4
        /*0014*/ 	.word	0xfffffffd
	.align		4
        /*0018*/ 	.word	0x00000000
	.align		4
        /*001c*/ 	.word	0xfffffffc


//--------------------- .nv.constant4             --------------------------
	.section	.nv.constant4,"a",@progbits
	.align	8
	.align		8
.nv.constant4:
        /*0000*/ 	.dword	_$_str
	.align		8
        /*0008*/ 	.dword	_$_str_$_2


//--------------------- .text.triton_poi_fused__native_batch_norm_legit_no_training_clone_elu_11 --------------------------
	.section	.text.triton_poi_fused__native_batch_norm_legit_no_training_clone_elu_11,"ax",@progbits
	.align	128
        .global         triton_poi_fused__native_batch_norm_legit_no_training_clone_elu_11
        .type           triton_poi_fused__native_batch_norm_legit_no_training_clone_elu_11,@function
        .size           triton_poi_fused__native_batch_norm_legit_no_training_clone_elu_11,(.L_x_1 - triton_poi_fused__native_batch_norm_legit_no_training_clone_elu_11)
        .other          triton_poi_fused__native_batch_norm_legit_no_training_clone_elu_11,@"STO_CUDA_ENTRY STV_DEFAULT"
triton_poi_fused__native_batch_norm_legit_no_training_clone_elu_11:
.text.triton_poi_fused__native_batch_norm_legit_no_training_clone_elu_11:
[----:B------:R-:W-:Y:S01]  /*0000*/  LDC R1, c[0x0][0x28] ;  /* 0x00000a00ff017b82 */ /* 0x000fe20000000800 */
[----:B------:R-:W1:Y:S07]  /*0010*/  S2R R0, SR_TID.X ;  /* 0x0000000000007919 */ /* 0x000e6e0000002100 */
[----:B------:R-:W2:Y:S01]  /*0020*/  LDC.64 R10, c[0x0][0x228] ;  /* 0x00008a00ff0a7b82 */ /* 0x000ea20000000a00 */
[----:B------:R-:W-:Y:S01]  /*0030*/  ULDC.64 UR4, c[0x0][0x208] ;  /* 0x0000820000047ab9 */ /* 0x000fe20000000a00 */
[----:B------:R-:W3:Y:S06]  /*0040*/  S2R R5, SR_CTAID.X ;  /* 0x0000000000057919 */ /* 0x000eec0000002500 */
[----:B------:R-:W4:Y:S08]  /*0050*/  LDC.64 R12, c[0x0][0x220] ;  /* 0x00008800ff0c7b82 */ /* 0x000f300000000a00 */
[----:B------:R-:W5:Y:S01]  /*0060*/  LDC.64 R6, c[0x0][0x218] ;  /* 0x00008600ff067b82 */ /* 0x000f620000000a00 */
[----:B-1----:R-:W-:-:S02]  /*0070*/  SHF.L.U32 R0, R0, 0x1, RZ ;  /* 0x0000000100007819 */ /* 0x002fc400000006ff */
[----:B---3--:R-:W-:Y:S02]  /*0080*/  SHF.R.S32.HI R3, RZ, 0x16, R5 ;  /* 0x00000016ff037819 */ /* 0x008fe40000011405 */
[----:B------:R-:W-:Y:S02]  /*0090*/  LOP3.LUT R0, R0, 0x1fe, RZ, 0xc0, !PT ;  /* 0x000001fe00007812 */ /* 0x000fe400078ec0ff */
[----:B------:R-:W-:Y:S02]  /*00a0*/  SGXT R3, R3, 0x1 ;  /* 0x000000010303781a */ /* 0x000fe40000000200 */
[----:B------:R-:W-:Y:S02]  /*00b0*/  LEA R0, R5, R0, 0x9 ;  /* 0x0000000005007211 */ /* 0x000fe400078e48ff */
[----:B------:R-:W1:Y:S02]  /*00c0*/  LDC.64 R4, c[0x0][0x230] ;  /* 0x00008c00ff047b82 */ /* 0x000e640000000a00 */
[----:B------:R-:W-:-:S04]  /*00d0*/  LEA.HI R3, R3, R0, RZ, 0x10 ;  /* 0x0000000003037211 */ /* 0x000fc800078f80ff */
[C---:B------:R-:W-:Y:S02]  /*00e0*/  PRMT R2, R3.reuse, 0xbb32, RZ ;  /* 0x0000bb3203027816 */ /* 0x040fe400000000ff */
[----:B------:R-:W-:Y:S02]  /*00f0*/  PRMT R3, R3, 0x7632, R3 ;  /* 0x0000763203037816 */ /* 0x000fe40000000003 */
[----:B------:R-:W-:-:S04]  /*0100*/  SHF.R.S32.HI R2, RZ, 0xf, R2 ;  /* 0x0000000fff027819 */ /* 0x000fc80000011402 */
[----:B------:R-:W-:-:S04]  /*0110*/  LOP3.LUT R2, R2, 0xffff, RZ, 0xc0, !PT ;  /* 0x0000ffff02027812 */ /* 0x000fc800078ec0ff */
[----:B------:R-:W-:-:S04]  /*0120*/  LEA.HI R2, R2, R3, RZ, 0x18 ;  /* 0x0000000302027211 */ /* 0x000fc800078fc0ff */
[----:B------:R-:W-:-:S04]  /*0130*/  LOP3.LUT R2, R2, 0xff00, RZ, 0xc0, !PT ;  /* 0x0000ff0002027812 */ /* 0x000fc800078ec0ff */
[----:B------:R-:W-:-:S04]  /*0140*/  IADD3 R2, RZ, -R2, RZ ;  /* 0x80000002ff027210 */ /* 0x000fc80007ffe0ff */
[----:B------:R-:W-:-:S05]  /*0150*/  PRMT R2, R2, 0x7710, RZ ;  /* 0x0000771002027816 */ /* 0x000fca00000000ff */
[----:B------:R-:W-:-:S05]  /*0160*/  IMAD.IADD R3, R3, 0x1, R2 ;  /* 0x0000000103037824 */ /* 0x000fca00078e0202 */
[----:B------:R-:W-:-:S05]  /*0170*/  PRMT R9, R3, 0x9910, RZ ;  /* 0x0000991003097816 */ /* 0x000fca00000000ff */
[----:B--2---:R-:W-:-:S05]  /*0180*/  IMAD.WIDE R10, R9, 0x4, R10 ;  /* 0x00000004090a7825 */ /* 0x004fca00078e020a */
[----:B------:R4:W2:Y:S01]  /*0190*/  LDG.E.EL R8, desc[UR4][R10.64] ;  /* 0x000000040a087981 */ /* 0x0008a2000c2e1900 */
[----:B------:R-:W-:-:S04]  /*01a0*/  SHF.R.S32.HI R3, RZ, 0x1f, R0 ;  /* 0x0000001fff037819 */ /* 0x000fc80000011400 */
[-C--:B------:R-:W-:Y:S02]  /*01b0*/  LEA.HI R14, R3, R0.reuse, RZ, 0x18 ;  /* 0x00000000030e7211 */ /* 0x080fe400078fc0ff */
[----:B------:R-:W3:Y:S02]  /*01c0*/  LDC.64 R2, c[0x0][0x238] ;  /* 0x00008e00ff027b82 */ /* 0x000ee40000000a00 */
[C---:B------:R-:W-:Y:S01]  /*01d0*/  SHF.L.U32 R16, R14.reuse, 0x1, RZ ;  /* 0x000000010e107819 */ /* 0x040fe200000006ff */
[C---:B----4-:R-:W-:Y:S01]  /*01e0*/  IMAD.WIDE R10, R9.reuse, 0x4, R12 ;  /* 0x00000004090a7825 */ /* 0x050fe200078e020c */
[----:B------:R-:W-:Y:S02]  /*01f0*/  LOP3.LUT R15, R14, 0xff000000, RZ, 0xc0, !PT ;  /* 0xff0000000e0f7812 */ /* 0x000fe400078ec0ff */
[----:B------:R-:W-:Y:S01]  /*0200*/  LOP3.LUT R16, R16, 0xfe000000, RZ, 0xc0, !PT ;  /* 0xfe00000010107812 */ /* 0x000fe200078ec0ff */
[----:B-1----:R-:W-:Y:S02]  /*0210*/  IMAD.WIDE R4, R9, 0x4, R4 ;  /* 0x0000000409047825 */ /* 0x002fe400078e0204 */
[----:B------:R-:W4:Y:S01]  /*0220*/  LDG.E.EL R10, desc[UR4][R10.64] ;  /* 0x000000040a0a7981 */ /* 0x000f22000c2e1900 */
[----:B------:R-:W-:-:S03]  /*0230*/  IADD3 R15, R16, R0, -R15 ;  /* 0x00000000100f7210 */ /* 0x000fc60007ffe80f */
[----:B------:R-:W4:Y:S02]  /*0240*/  LDG.E.EL R4, desc[UR4][R4.64] ;  /* 0x0000000404047981 */ /* 0x000f24000c2e1900 */
[----:B------:R-:W-:-:S04]  /*0250*/  VIADD R15, R15, 0x1000000 ;  /* 0x010000000f0f7836 */ /* 0x000fc80000000000 */
[----:B-----5:R-:W-:-:S06]  /*0260*/  IMAD.WIDE R6, R15, 0x4, R6 ;  /* 0x000000040f067825 */ /* 0x020fcc00078e0206 */
[----:B------:R-:W4:Y:S01]  /*0270*/  LDG.E.64 R6, desc[UR4][R6.64] ;  /* 0x0000000406067981 */ /* 0x000f22000c1e1b00 */
[----:B---3--:R-:W-:-:S06]  /*0280*/  IMAD.WIDE R2, R9, 0x4, R2 ;  /* 0x0000000409027825 */ /* 0x008fcc00078e0202 */
[----:B------:R1:W3:Y:S01]  /*0290*/  LDG.E.EL R3, desc[UR4][R2.64] ;  /* 0x0000000402037981 */ /* 0x0002e2000c2e1900 */
[----:B------:R-:W-:Y:S01]  /*02a0*/  HFMA2.MMA R12, -RZ, RZ, 1.625, 0 ;  /* 0x3e800000ff0c7435 */ /* 0x000fe200000001ff */
[----:B--2---:R-:W-:-:S04]  /*02b0*/  FADD R8, R8, 9.9999997473787516356e-05 ;  /* 0x38d1b71708087421 */ /* 0x004fc80000000000 */
[----:B------:R-:W2:Y:S02]  /*02c0*/  MUFU.SQRT R9, R8 ;  /* 0x0000000800097308 */ /* 0x000ea40000002000 */
[C---:B--2---:R-:W-:Y:S02]  /*02d0*/  FSETP.GT.AND P0, PT, R9.reuse, 8.50705917302346158658e+37, PT ;  /* 0x7e8000000900780b */ /* 0x044fe40003f04000 */
[----:B------:R-:W-:-:S11]  /*02e0*/  FSETP.GEU.AND P1, PT, R9, 1.175494350822287508e-38, PT ;  /* 0x008000000900780b */ /* 0x000fd60003f2e000 */
[----:B------:R-:W-:-:S04]  /*02f0*/  @P0 FMUL R9, R9, 0.25 ;  /* 0x3e80000009090820 */ /* 0x000fc80000400000 */
[----:B------:R-:W-:-:S06]  /*0300*/  @!P1 FMUL R9, R9, 16777216 ;  /* 0x4b80000009099820 */ /* 0x000fcc0000400000 */
[----:B------:R-:W2:Y:S01]  /*0310*/  MUFU.RCP R9, R9 ;  /* 0x0000000900097308 */ /* 0x000ea20000001000 */
[----:B------:R-:W-:Y:S01]  /*0320*/  FSEL R12, R12, 1, P0 ;  /* 0x3f8000000c0c7808 */ /* 0x000fe20000000000 */
[----:B----4-:R-:W-:-:S04]  /*0330*/  FADD R6, R6, -R10 ;  /* 0x8000000a06067221 */ /* 0x010fc80000000000 */
[----:B------:R-:W-:Y:S01]  /*0340*/  @!P1 FMUL R12, R12, 16777216 ;  /* 0x4b8000000c0c9820 */ /* 0x000fe20000400000 */
[----:B------:R-:W-:-:S03]  /*0350*/  FADD R7, R7, -R10 ;  /* 0x8000000a07077221 */ /* 0x000fc60000000000 */
[----:B--2---:R-:W-:-:S04]  /*0360*/  FMUL R12, R9, R12 ;  /* 0x0000000c090c7220 */ /* 0x004fc80000400000 */
[-C--:B-1----:R-:W-:Y:S01]  /*0370*/  FMUL R2, R6, R12.reuse ;  /* 0x0000000c06027220 */ /* 0x082fe20000400000 */
[----:B------:R-:W-:-:S03]  /*0380*/  FMUL R12, R7, R12 ;  /* 0x0000000c070c7220 */ /* 0x000fc60000400000 */
[C-C-:B---3--:R-:W-:Y:S01]  /*0390*/  FFMA R2, R4.reuse, R2, R3.reuse ;  /* 0x0000000204027223 */ /* 0x148fe20000000003 */
[----:B------:R-:W-:-:S03]  /*03a0*/  FFMA R3, R4, R12, R3 ;  /* 0x0000000c04037223 */ /* 0x000fc60000000003 */
[----:B------:R-:W-:Y:S01]  /*03b0*/  FMUL R5, R2, 1.4426950216293334961 ;  /* 0x3fb8aa3b02057820 */ /* 0x000fe20000400000 */
[----:B------:R-:W-:-:S05]  /*03c0*/  FMUL R6, R3, 1.4426950216293334961 ;  /* 0x3fb8aa3b03067820 */ /* 0x000fca0000400000 */
[----:B------:R-:W1:Y:S01]  /*03d0*/  FRND R5, R5 ;  /* 0x0000000500057307 */ /* 0x000e620000201000 */
[----:B------:R-:W-:Y:S01]  /*03e0*/  FADD.FTZ R4, |R2|, -RZ ;  /* 0x800000ff02047221 */ /* 0x000fe20000010200 */
[----:B------:R-:W-:-:S06]  /*03f0*/  FADD.FTZ R7, |R3|, -RZ ;  /* 0x800000ff03077221 */ /* 0x000fcc0000010200 */
[----:B------:R-:W2:Y:S01]  /*0400*/  FRND R6, R6 ;  /* 0x0000000600067307 */ /* 0x000ea20000201000 */
[----:B------:R-:W-:Y:S02]  /*0410*/  FSETP.GEU.AND P0, PT, R4, 0.40999999642372131348, PT ;  /* 0x3ed1eb850400780b */ /* 0x000fe40003f0e000 */
[----:B------:R-:W-:Y:S02]  /*0420*/  FSETP.GEU.AND P1, PT, R7, 0.40999999642372131348, PT ;  /* 0x3ed1eb850700780b */ /* 0x000fe40003f2e000 */
[----:B-1----:R-:W-:Y:S02]  /*0430*/  FSEL R7, R5, RZ, P0 ;  /* 0x000000ff05077208 */ /* 0x002fe40000000000 */
[----:B--2---:R-:W-:-:S03]  /*0440*/  FSEL R8, R6, RZ, P1 ;  /* 0x000000ff06087208 */ /* 0x004fc60000800000 */
[C---:B------:R-:W-:Y:S01]  /*0450*/  FFMA.FTZ R10, -R7.reuse, 0.693145751953125, R2 ;  /* 0x3f317200070a7823 */ /* 0x040fe20000010102 */
[C---:B------:R-:W-:Y:S01]  /*0460*/  FSETP.NEU.AND P4, PT, R7.reuse, 128, PT ;  /* 0x430000000700780b */ /* 0x040fe20003f8d000 */
[C---:B------:R-:W-:Y:S01]  /*0470*/  FFMA.FTZ R5, -R8.reuse, 0.693145751953125, R3 ;  /* 0x3f31720008057823 */ /* 0x040fe20000010103 */
[----:B------:R-:W-:Y:S01]  /*0480*/  MOV R9, 0x3ab5ebe6 ;  /* 0x3ab5ebe600097802 */ /* 0x000fe20000000f00 */
[C---:B------:R-:W-:Y:S02]  /*0490*/  FFMA.FTZ R10, -R7.reuse, 1.428606765330187045e-06, R10 ;  /* 0x35bfbe8e070a7823 */ /* 0x040fe4000001010a */
[----:B------:R-:W-:Y:S01]  /*04a0*/  FFMA.FTZ R6, -R8, 1.428606765330187045e-06, R5 ;  /* 0x35bfbe8e08067823 */ /* 0x000fe20000010105 */
[----:B------:R-:W-:Y:S01]  /*04b0*/  FSEL R4, R7, 127, P4 ;  /* 0x42fe000007047808 */ /* 0x000fe20002000000 */
[-C--:B------:R-:W-:Y:S01]  /*04c0*/  FFMA.FTZ R7, R10, R9.reuse, 0.0083824126049876213074 ;  /* 0x3c0956630a077423 */ /* 0x080fe20000010009 */
[----:B------:R-:W-:Y:S01]  /*04d0*/  FSETP.NEU.AND P2, PT, R8, 128, PT ;  /* 0x430000000800780b */ /* 0x000fe20003f4d000 */
[----:B------:R-:W-:-:S02]  /*04e0*/  FFMA.FTZ R9, R6, R9, 0.0083824126049876213074 ;  /* 0x3c09566306097423 */ /* 0x000fc40000010009 */
[----:B------:R-:W-:Y:S01]  /*04f0*/  FFMA.FTZ R7, R10, R7, 0.041667830199003219604 ;  /* 0x3d2aabe30a077423 */ /* 0x000fe20000010007 */
[----:B------:R-:W-:Y:S01]  /*0500*/  FSEL R8, R8, 127, P2 ;  /* 0x42fe000008087808 */ /* 0x000fe20001000000 */
[----:B------:R-:W-:Y:S01]  /*0510*/  FFMA.FTZ R11, R6, R9, 0.041667830199003219604 ;  /* 0x3d2aabe3060b7423 */ /* 0x000fe20000010009 */
[----:B------:R-:W1:Y:S01]  /*0520*/  MUFU.EX2 R5, R4 ;  /* 0x0000000400057308 */ /* 0x000e620000000800 */
[----:B------:R-:W-:Y:S02]  /*0530*/  FFMA.FTZ R7, R10, R7, 0.16666397452354431152 ;  /* 0x3e2aa9f60a077423 */ /* 0x000fe40000010007 */
[----:B------:R-:W-:-:S05]  /*0540*/  FFMA.FTZ R11, R6, R11, 0.16666397452354431152 ;  /* 0x3e2aa9f6060b7423 */ /* 0x000fca000001000b */
[----:B------:R-:W2:Y:S01]  /*0550*/  MUFU.EX2 R9, R8 ;  /* 0x0000000800097308 */ /* 0x000ea20000000800 */
[----:B------:R-:W-:Y:S01]  /*0560*/  FFMA.FTZ R7, R10, R7, 0.49999994039535522461 ;  /* 0x3efffffe0a077423 */ /* 0x000fe20000010007 */
[----:B------:R-:W-:-:S03]  /*0570*/  FFMA.FTZ R11, R6, R11, 0.49999994039535522461 ;  /* 0x3efffffe060b7423 */ /* 0x000fc6000001000b */
[----:B------:R-:W-:Y:S01]  /*0580*/  FMUL R7, R10, R7 ;  /* 0x000000070a077220 */ /* 0x000fe20000400000 */
[----:B------:R-:W-:-:S03]  /*0590*/  FMUL R11, R6, R11 ;  /* 0x0000000b060b7220 */ /* 0x000fc60000400000 */
[----:B------:R-:W-:Y:S01]  /*05a0*/  FFMA.FTZ R10, R10, R7, R10 ;  /* 0x000000070a0a7223 */ /* 0x000fe2000001000a */
[----:B------:R-:W-:Y:S02]  /*05b0*/  FFMA.FTZ R14, R6, R11, R6 ;  /* 0x0000000b060e7223 */ /* 0x000fe40000010006 */
[----:B------:R-:W3:Y:S01]  /*05c0*/  LDC.64 R6, c[0x0][0x210] ;  /* 0x00008400ff067b82 */ /* 0x000ee20000000a00 */
[----:B-1----:R-:W-:Y:S01]  /*05d0*/  FADD R12, R5, -1 ;  /* 0xbf800000050c7421 */ /* 0x002fe20000000000 */
[----:B--2---:R-:W-:Y:S01]  /*05e0*/  FADD R16, R9, -1 ;  /* 0xbf80000009107421 */ /* 0x004fe20000000000 */
[----:B------:R-:W-:Y:S02]  /*05f0*/  FSETP.NEU.AND P1, PT, R2, RZ, PT ;  /* 0x000000ff0200720b */ /* 0x000fe40003f2d000 */
[----:B------:R-:W-:Y:S01]  /*0600*/  FFMA.FTZ R5, R5, R10, R12 ;  /* 0x0000000a05057223 */ /* 0x000fe2000001000c */
[----:B------:R-:W-:Y:S01]  /*0610*/  FSETP.NEU.AND P0, PT, R3, RZ, PT ;  /* 0x000000ff0300720b */ /* 0x000fe20003f0d000 */
[----:B------:R-:W-:Y:S01]  /*0620*/  FFMA.FTZ R9, R9, R14, R16 ;  /* 0x0000000e09097223 */ /* 0x000fe20000010010 */
[----:B------:R-:W-:Y:S01]  /*0630*/  FSETP.GT.AND P3, PT, R8, 128, PT ;  /* 0x430000000800780b */ /* 0x000fe20003f64000 */
[----:B------:R-:W-:-:S02]  /*0640*/  @!P4 FADD R5, R5, R5 ;  /* 0x000000050505c221 */ /* 0x000fc40000000000 */
[----:B------:R-:W-:Y:S01]  /*0650*/  @!P2 FADD R9, R9, R9 ;  /* 0x000000090909a221 */ /* 0x000fe20000000000 */
[----:B------:R-:W-:Y:S02]  /*0660*/  FSETP.GT.AND P4, PT, R4, 128, PT ;  /* 0x430000000400780b */ /* 0x000fe40003f84000 */
[----:B------:R-:W-:Y:S02]  /*0670*/  FSETP.GEU.AND P2, PT, R8, -25, PT ;  /* 0xc1c800000800780b */ /* 0x000fe40003f4e000 */
[----:B------:R-:W-:Y:S02]  /*0680*/  FSEL R8, R9, +INF , !P3 ;  /* 0x7f80000009087808 */ /* 0x000fe40005800000 */
[----:B------:R-:W-:Y:S02]  /*0690*/  FSETP.GEU.AND P3, PT, R4, -25, PT ;  /* 0xc1c800000400780b */ /* 0x000fe40003f6e000 */
[----:B------:R-:W-:Y:S01]  /*06a0*/  FSEL R5, R5, +INF , !P4 ;  /* 0x7f80000005057808 */ /* 0x000fe20006000000 */
[----:B------:R-:W-:Y:S01]  /*06b0*/  FADD R9, R2, R2 ;  /* 0x0000000202097221 */ /* 0x000fe20000000000 */
[----:B------:R-:W-:Y:S01]  /*06c0*/  FSEL R8, R8, -1, P2 ;  /* 0xbf80000008087808 */ /* 0x000fe20001000000 */
[----:B------:R-:W-:Y:S01]  /*06d0*/  @!P0 FADD R8, R3, R3 ;  /* 0x0000000303088221 */ /* 0x000fe20000000000 */
[----:B------:R-:W-:-:S02]  /*06e0*/  @P1 FSEL R9, R5, -1, P3 ;  /* 0xbf80000005091808 */ /* 0x000fc40001800000 */
[----:B------:R-:W-:Y:S02]  /*06f0*/  FSETP.GT.AND P1, PT, R2, RZ, PT ;  /* 0x000000ff0200720b */ /* 0x000fe40003f24000 */
[C---:B------:R-:W-:Y:S01]  /*0700*/  FSETP.GT.AND P0, PT, R3.reuse, RZ, PT ;  /* 0x000000ff0300720b */ /* 0x040fe20003f04000 */
[----:B---3--:R-:W-:Y:S01]  /*0710*/  IMAD.WIDE R6, R0, 0x4, R6 ;  /* 0x0000000400067825 */ /* 0x008fe200078e0206 */
[----:B------:R-:W-:Y:S02]  /*0720*/  FSEL R2, R2, R9, P1 ;  /* 0x0000000902027208 */ /* 0x000fe40000800000 */
[----:B------:R-:W-:-:S05]  /*0730*/  FSEL R3, R3, R8, P0 ;  /* 0x0000000803037208 */ /* 0x000fca0000000000 */
[----:B------:R-:W-:Y:S01]  /*0740*/  STG.E.64 desc[UR4][R6.64], R2 ;  /* 0x0000000206007986 */ /* 0x000fe2000c101b04 */
[----:B------:R-:W-:Y:S05]  /*0750*/  EXIT ;  /* 0x000000000000794d */ /* 0x000fea0003800000 */
.L_x_0:
[----:B------:R-:W-:-:S00]  /*0760*/  BRA `(.L_x_0) ;  /* 0xfffffffc00fc7947 */ /* 0x000fc0000383ffff */
[----:B------:R-:W-:-:S00]  /*0770*/  NOP ;  /* 0x0000000000007918 */ /* 0x000fc00000000000 */
        /* <DEDUP_REMOVED lines=8> */
.L_x_1:


//--------------------- .nv.global.init           --------------------------
	.section	.nv.global.init,"aw",@progbits
.nv.global.init:
	.type		_$_str,@object
	.size		_$_str,(_$_str_$_2 - _$_str)
_$_str:
        /*0000*/ 	.byte	0x5f, 0x5f, 0x43, 0x55, 0x44, 0x41, 0x5f, 0x46, 0x54, 0x5a, 0x00
	.type		_$_str_$_2,@object
	.size		_$_str_$_2,(.L_1 - _$_str_$_2)
_$_str_$_2:
        /*000b*/ 	.byte	0x5f, 0x5f, 0x43, 0x55, 0x44, 0x41, 0x5f, 0x50, 0x52, 0x45, 0x43, 0x5f, 0x53, 0x51, 0x52, 0x54
        /*001b*/ 	.byte	0x00
.L_1:


//--------------------- .nv.constant0.triton_poi_fused__native_batch_norm_legit_no_training_clone_elu_11 --------------------------
	.section	.nv.constant0.triton_poi_fused__native_batch_norm_legit_no_training_clone_elu_11,"a",@progbits
	.sectionflags	@""
	.align	4
.nv.constant0.triton_poi_fused__native_batch_norm_legit_no_training_clone_elu_11:
	.zero		580
